	.headerflags	@"EF_CUDA_TEXMODE_UNIFIED EF_CUDA_64BIT_ADDRESS EF_CUDA_ACCELERATORS EF_CUDA_SM90 EF_CUDA_VIRTUAL_SM(EF_CUDA_SM90)"
	.elftype	@"ET_EXEC"


//--------------------- .nv.info                  --------------------------
	.section	.nv.info,"",@"SHT_CUDA_INFO"
	.align	4


	//----- nvinfo : EIATTR_REGCOUNT
	.align		4
        /*0000*/ 	.byte	0x04, 0x2f
        /*0002*/ 	.short	(.L_1 - .L_0)
	.align		4
.L_0:
        /*0004*/ 	.word	index@(triton_poi_fused_copy_mul_1)
        /*0008*/ 	.word	0x00000016


	//----- nvinfo : EIATTR_MIN_STACK_SIZE
	.align		4
.L_1:
        /*000c*/ 	.byte	0x04, 0x12
        /*000e*/ 	.short	(.L_3 - .L_2)
	.align		4
.L_2:
        /*0010*/ 	.word	index@(triton_poi_fused_copy_mul_1)
        /*0014*/ 	.word	0x00000000


	//----- nvinfo : EIATTR_FRAME_SIZE
	.align		4
.L_3:
        /*0018*/ 	.byte	0x04, 0x11
        /*001a*/ 	.short	(.L_5 - .L_4)
	.align		4
.L_4:
        /*001c*/ 	.word	index@(triton_poi_fused_copy_mul_1)
        /*0020*/ 	.word	0x00000000


	//----- nvinfo : EIATTR_MIN_STACK_SIZE
	.align		4
.L_5:
        /*0024*/ 	.byte	0x04, 0x12
        /*0026*/ 	.short	(.L_7 - .L_6)
	.align		4
.L_6:
        /*0028*/ 	.word	index@(triton_poi_fused_copy_mul_1)
        /*002c*/ 	.word	0x00000000
.L_7:


//--------------------- .nv.info.triton_poi_fused_copy_mul_1 --------------------------
	.section	.nv.info.triton_poi_fused_copy_mul_1,"",@"SHT_CUDA_INFO"
	.sectionflags	@""
	.align	4


	//----- nvinfo : EIATTR_CUDA_API_VERSION
	.align		4
        /*0000*/ 	.byte	0x04, 0x37
        /*0002*/ 	.short	(.L_9 - .L_8)
.L_8:
        /*0004*/ 	.word	0x0000007c


	//----- nvinfo : EIATTR_KPARAM_INFO
	.align		4
.L_9:
        /*0008*/ 	.byte	0x04, 0x17
        /*000a*/ 	.short	(.L_11 - .L_10)
.L_10:
        /*000c*/ 	.word	0x00000000
        /*0010*/ 	.short	0x0003
        /*0012*/ 	.short	0x0018
        /*0014*/ 	.byte	0x00, 0xf0, 0x11, 0x00


	//----- nvinfo : EIATTR_KPARAM_INFO
	.align		4
.L_11:
        /*0018*/ 	.byte	0x04, 0x17
        /*001a*/ 	.short	(.L_13 - .L_12)
.L_12:
        /*001c*/ 	.word	0x00000000
        /*0020*/ 	.short	0x0002
        /*0022*/ 	.short	0x0010
        /*0024*/ 	.byte	0x00, 0xf4, 0x21, 0x00


	//----- nvinfo : EIATTR_KPARAM_INFO
	.align		4
.L_13:
        /*0028*/ 	.byte	0x04, 0x17
        /*002a*/ 	.short	(.L_15 - .L_14)
.L_14:
        /*002c*/ 	.word	0x00000000
        /*0030*/ 	.short	0x0001
        /*0032*/ 	.short	0x0008
        /*0034*/ 	.byte	0x00, 0xf4, 0x21, 0x00


	//----- nvinfo : EIATTR_KPARAM_INFO
	.align		4
.L_15:
        /*0038*/ 	.byte	0x04, 0x17
        /*003a*/ 	.short	(.L_17 - .L_16)
.L_16:
        /*003c*/ 	.word	0x00000000
        /*0040*/ 	.short	0x0000
        /*0042*/ 	.short	0x0000
        /*0044*/ 	.byte	0x00, 0xf4, 0x21, 0x00


	//----- nvinfo : EIATTR_SPARSE_MMA_MASK
	.align		4
.L_17:
        /*0048*/ 	.byte	0x03, 0x50
        /*004a*/ 	.short	0x0000


	//----- nvinfo : EIATTR_MAXREG_COUNT
	.align		4
        /*004c*/ 	.byte	0x03, 0x1b
        /*004e*/ 	.short	0x00ff


	//----- nvinfo : EIATTR_EXIT_INSTR_OFFSETS
	.align		4
        /*0050*/ 	.byte	0x04, 0x1c
        /*0052*/ 	.short	(.L_19 - .L_18)


	//   ....[0]....
.L_18:
        /*0054*/ 	.word	0x000002d0


	//   ....[1]....
        /*0058*/ 	.word	0x000002f0


	//----- nvinfo : EIATTR_REQNTID
	.align		4
.L_19:
        /*005c*/ 	.byte	0x04, 0x10
        /*005e*/ 	.short	(.L_21 - .L_20)
.L_20:
        /*0060*/ 	.word	0x00000020
        /*0064*/ 	.word	0x00000001
        /*0068*/ 	.word	0x00000001


	//----- nvinfo : EIATTR_CBANK_PARAM_SIZE
	.align		4
.L_21:
        /*006c*/ 	.byte	0x03, 0x19
        /*006e*/ 	.short	0x001c


	//----- nvinfo : EIATTR_PARAM_CBANK
	.align		4
        /*0070*/ 	.byte	0x04, 0x0a
        /*0072*/ 	.short	(.L_23 - .L_22)
	.align		4
.L_22:
        /*0074*/ 	.word	index@(.nv.constant0.triton_poi_fused_copy_mul_1)
        /*0078*/ 	.short	0x0210
        /*007a*/ 	.short	0x001c


	//----- nvinfo : EIATTR_SW_WAR
	.align		4
.L_23:
        /*007c*/ 	.byte	0x04, 0x36
        /*007e*/ 	.short	(.L_25 - .L_24)
.L_24:
        /*0080*/ 	.word	0x00000008
.L_25:


//--------------------- .nv.callgraph             --------------------------
	.section	.nv.callgraph,"",@"SHT_CUDA_CALLGRAPH"
	.align	4
	.sectionentsize	8
	.align		4
        /*0000*/ 	.word	0x00000000
	.align		4
        /*0004*/ 	.word	0xffffffff
	.align		4
        /*0008*/ 	.word	0x00000000
	.align		4
        /*000c*/ 	.word	0xfffffffe
	.align		4
        /*0010*/ 	.word	0x00000000
	.align		4
        /*0014*/ 	.word	0xfffffffd
	.align		4
        /*0018*/ 	.word	0x00000000
	.align		4
        /*001c*/ 	.word	0xfffffffc


//--------------------- .text.triton_poi_fused_copy_mul_1 --------------------------
	.section	.text.triton_poi_fused_copy_mul_1,"ax",@progbits
	.align	128
        .global         triton_poi_fused_copy_mul_1
        .type           triton_poi_fused_copy_mul_1,@function
        .size           triton_poi_fused_copy_mul_1,(.L_x_1 - triton_poi_fused_copy_mul_1)
        .other          triton_poi_fused_copy_mul_1,@"STO_CUDA_ENTRY STV_DEFAULT"
triton_poi_fused_copy_mul_1:
.text.triton_poi_fused_copy_mul_1:
[----:B------:R-:W0:Y:S02]  /*0000*/  LDC R1, c[0x0][0x28] ;  /* 0x00000a00ff017b82 */ /* 0x000e240000000800 */
[----:B------:R-:W1:Y:S01]  /*0010*/  S2R R0, SR_TID.X ;  /* 0x0000000000007919 */ /* 0x000e620000002100 */
[----:B------:R-:W2:Y:S01]  /*0020*/  LDC.64 R2, c[0x0][0x210] ;  /* 0x00008400ff027b82 */ /* 0x000ea20000000a00 */
[----:B------:R-:W-:Y:S01]  /*0030*/  CS2R R18, SRZ ;  /* 0x0000000000127805 */ /* 0x000fe2000001ff00 */
[----:B------:R-:W-:Y:S01]  /*0040*/  IMAD.MOV.U32 R14, RZ, RZ, RZ ;  /* 0x000000ffff0e7224 */ /* 0x000fe200078e00ff */
[----:B------:R-:W3:Y:S01]  /*0050*/  S2R R13, SR_CTAID.X ;  /* 0x00000000000d7919 */ /* 0x000ee20000002500 */
[----:B------:R-:W-:Y:S01]  /*0060*/  CS2R R16, SRZ ;  /* 0x0000000000107805 */ /* 0x000fe2000001ff00 */
[----:B------:R-:W-:-:S03]  /*0070*/  ULDC.64 UR4, c[0x0][0x208] ;  /* 0x0000820000047ab9 */ /* 0x000fc60000000a00 */
[----:B------:R-:W4:Y:S01]  /*0080*/  LDC.64 R8, c[0x0][0x218] ;  /* 0x00008600ff087b82 */ /* 0x000f220000000a00 */
[----:B-1----:R-:W-:Y:S02]  /*0090*/  LOP3.LUT R0, R0, 0x1f, RZ, 0xc0, !PT ;  /* 0x0000001f00007812 */ /* 0x002fe400078ec0ff */
[----:B---3--:R-:W-:-:S03]  /*00a0*/  SHF.R.S32.HI R4, RZ, 0x1a, R13 ;  /* 0x0000001aff047819 */ /* 0x008fc6000001140d */
[----:B------:R-:W-:Y:S01]  /*00b0*/  IMAD R13, R13, 0x20, R0 ;  /* 0x000000200d0d7824 */ /* 0x000fe200078e0200 */
[----:B------:R-:W-:-:S04]  /*00c0*/  SGXT R4, R4, 0x1 ;  /* 0x000000010404781a */ /* 0x000fc80000000200 */
[----:B------:R-:W-:Y:S02]  /*00d0*/  SHF.R.S32.HI R0, RZ, 0x1f, R13 ;  /* 0x0000001fff007819 */ /* 0x000fe4000001140d */
[-C--:B------:R-:W-:Y:S02]  /*00e0*/  LEA.HI R5, R4, R13.reuse, RZ, 0x3 ;  /* 0x0000000d04057211 */ /* 0x080fe400078f18ff */
[----:B------:R-:W-:Y:S02]  /*00f0*/  LEA.HI R0, R0, R13, RZ, 0x2 ;  /* 0x0000000d00007211 */ /* 0x000fe400078f10ff */
[----:B------:R-:W-:Y:S02]  /*0100*/  LOP3.LUT R7, R5, 0xfffffff8, RZ, 0xc0, !PT ;  /* 0xfffffff805077812 */ /* 0x000fe400078ec0ff */
[----:B------:R-:W-:Y:S02]  /*0110*/  LOP3.LUT R4, R0, 0xfffffffc, RZ, 0xc0, !PT ;  /* 0xfffffffc00047812 */ /* 0x000fe400078ec0ff */
[----:B------:R-:W-:-:S02]  /*0120*/  SHF.R.S32.HI R6, RZ, 0x3, R5 ;  /* 0x00000003ff067819 */ /* 0x000fc40000011405 */
[C---:B------:R-:W-:Y:S01]  /*0130*/  ISETP.GE.AND P0, PT, R13.reuse, 0x20, PT ;  /* 0x000000200d00780c */ /* 0x040fe20003f06270 */
[----:B------:R-:W-:Y:S02]  /*0140*/  IMAD.IADD R12, R13, 0x1, -R4 ;  /* 0x000000010d0c7824 */ /* 0x000fe400078e0a04 */
[----:B------:R-:W-:Y:S02]  /*0150*/  IMAD.SHL.U32 R5, R6, 0x4, RZ ;  /* 0x0000000406057824 */ /* 0x000fe400078e00ff */
[----:B------:R-:W-:Y:S02]  /*0160*/  IMAD.IADD R7, R12, 0x1, R7 ;  /* 0x000000010c077824 */ /* 0x000fe400078e0207 */
[----:B--2---:R-:W-:-:S04]  /*0170*/  IMAD.WIDE R2, R5, 0x4, R2 ;  /* 0x0000000405027825 */ /* 0x004fc800078e0202 */
[C---:B------:R-:W-:Y:S02]  /*0180*/  VIADD R11, R7.reuse, 0x4 ;  /* 0x00000004070b7836 */ /* 0x040fe40000000000 */
[--C-:B----4-:R-:W-:Y:S01]  /*0190*/  IMAD.WIDE R4, R7, 0x4, R8.reuse ;  /* 0x0000000407047825 */ /* 0x110fe200078e0208 */
[----:B------:R-:W2:Y:S03]  /*01a0*/  @!P0 LDG.E.EL R18, desc[UR4][R2.64+0xc] ;  /* 0x00000c0402128981 */ /* 0x000ea6000c2e1900 */
[----:B------:R-:W-:Y:S01]  /*01b0*/  IMAD.WIDE R6, R11, 0x4, R8 ;  /* 0x000000040b067825 */ /* 0x000fe200078e0208 */
[----:B------:R1:W3:Y:S01]  /*01c0*/  @!P0 LDG.E.EL R14, desc[UR4][R2.64+0x8] ;  /* 0x00000804020e8981 */ /* 0x0002e2000c2e1900 */
[----:B------:R-:W-:Y:S01]  /*01d0*/  SHF.R.S32.HI R15, RZ, 0x2, R0 ;  /* 0x00000002ff0f7819 */ /* 0x000fe20000011400 */
[----:B------:R-:W1:Y:S01]  /*01e0*/  LDC.64 R10, c[0x0][0x220] ;  /* 0x00008800ff0a7b82 */ /* 0x000e620000000a00 */
[----:B------:R-:W-:Y:S01]  /*01f0*/  IMAD.WIDE R8, R13, 0x4, R8 ;  /* 0x000000040d087825 */ /* 0x000fe200078e0208 */
[----:B------:R4:W3:Y:S04]  /*0200*/  @!P0 LDG.E.EL R19, desc[UR4][R4.64] ;  /* 0x0000000404138981 */ /* 0x0008e8000c2e1900 */
[----:B------:R4:W2:Y:S04]  /*0210*/  @!P0 LDG.E.EL R17, desc[UR4][R6.64] ;  /* 0x0000000406118981 */ /* 0x0008a8000c2e1900 */
[----:B------:R-:W5:Y:S01]  /*0220*/  @!P0 LDG.E R16, desc[UR4][R8.64] ;  /* 0x0000000408108981 */ /* 0x000f62000c1e1900 */
[----:B------:R-:W-:-:S04]  /*0230*/  LEA.HI R0, R0, R15, RZ, 0x1 ;  /* 0x0000000f00007211 */ /* 0x000fc800078f08ff */
[----:B------:R-:W-:Y:S02]  /*0240*/  LOP3.LUT R0, R0, 0xfffffffe, RZ, 0xc0, !PT ;  /* 0xfffffffe00007812 */ /* 0x000fe400078ec0ff */
[----:B------:R-:W-:-:S03]  /*0250*/  ISETP.NE.AND P2, PT, R12, 0x2, PT ;  /* 0x000000020c00780c */ /* 0x000fc60003f45270 */
[----:B------:R-:W-:-:S05]  /*0260*/  IMAD.IADD R0, R15, 0x1, -R0 ;  /* 0x000000010f007824 */ /* 0x000fca00078e0a00 */
[----:B------:R-:W-:Y:S01]  /*0270*/  ISETP.NE.AND P1, PT, R0, 0x1, PT ;  /* 0x000000010000780c */ /* 0x000fe20003f25270 */
[----:B-1----:R-:W-:-:S04]  /*0280*/  IMAD.WIDE R2, R13, 0x4, R10 ;  /* 0x000000040d027825 */ /* 0x002fc800078e020a */
[----:B---3--:R-:W-:Y:S01]  /*0290*/  @!P2 FMUL R19, R14, 0.5 ;  /* 0x3f0000000e13a820 */ /* 0x008fe20000400000 */
[----:B--2---:R-:W-:Y:S01]  /*02a0*/  @!P2 FMUL R17, R18, 0.5 ;  /* 0x3f0000001211a820 */ /* 0x004fe20000400000 */
[----:B------:R-:W-:-:S06]  /*02b0*/  ISETP.NE.AND P2, PT, R0, RZ, PT ;  /* 0x000000ff0000720c */ /* 0x000fcc0003f45270 */
[----:B-----5:R-:W-:Y:S01]  /*02c0*/  @P1 FSEL R17, R19, R16, !P2 ;  /* 0x0000001013111208 */ /* 0x020fe20005000000 */
[----:B----4-:R-:W-:Y:S06]  /*02d0*/  @P0 EXIT ;  /* 0x000000000000094d */ /* 0x010fec0003800000 */
[----:B------:R-:W-:Y:S01]  /*02e0*/  STG.E desc[UR4][R2.64], R17 ;  /* 0x0000001102007986 */ /* 0x000fe2000c101904 */
[----:B------:R-:W-:Y:S05]  /*02f0*/  EXIT ;  /* 0x000000000000794d */ /* 0x000fea0003800000 */
.L_x_0:
[----:B------:R-:W-:-:S00]  /*0300*/  BRA `(.L_x_0) ;  /* 0xfffffffc00fc7947 */ /* 0x000fc0000383ffff */
[----:B------:R-:W-:-:S00]  /*0310*/  NOP ;  /* 0x0000000000007918 */ /* 0x000fc00000000000 */
        /* <DEDUP_REMOVED lines=14> */
.L_x_1:


//--------------------- .nv.constant0.triton_poi_fused_copy_mul_1 --------------------------
	.section	.nv.constant0.triton_poi_fused_copy_mul_1,"a",@progbits
	.sectionflags	@""
	.align	4
.nv.constant0.triton_poi_fused_copy_mul_1:
	.zero		556
